	.headerflags	@"EF_CUDA_TEXMODE_UNIFIED EF_CUDA_64BIT_ADDRESS EF_CUDA_ACCELERATORS EF_CUDA_SM90 EF_CUDA_VIRTUAL_SM(EF_CUDA_SM90)"
	.elftype	@"ET_EXEC"


//--------------------- .nv.info                  --------------------------
	.section	.nv.info,"",@"SHT_CUDA_INFO"
	.align	4


	//----- nvinfo : EIATTR_REGCOUNT
	.align		4
        /*0000*/ 	.byte	0x04, 0x2f
        /*0002*/ 	.short	(.L_1 - .L_0)
	.align		4
.L_0:
        /*0004*/ 	.word	index@(triton_poi_fused_clone_1)
        /*0008*/ 	.word	0x00000010


	//----- nvinfo : EIATTR_MIN_STACK_SIZE
	.align		4
.L_1:
        /*000c*/ 	.byte	0x04, 0x12
        /*000e*/ 	.short	(.L_3 - .L_2)
	.align		4
.L_2:
        /*0010*/ 	.word	index@(triton_poi_fused_clone_1)
        /*0014*/ 	.word	0x00000000


	//----- nvinfo : EIATTR_FRAME_SIZE
	.align		4
.L_3:
        /*0018*/ 	.byte	0x04, 0x11
        /*001a*/ 	.short	(.L_5 - .L_4)
	.align		4
.L_4:
        /*001c*/ 	.word	index@(triton_poi_fused_clone_1)
        /*0020*/ 	.word	0x00000000


	//----- nvinfo : EIATTR_MIN_STACK_SIZE
	.align		4
.L_5:
        /*0024*/ 	.byte	0x04, 0x12
        /*0026*/ 	.short	(.L_7 - .L_6)
	.align		4
.L_6:
        /*0028*/ 	.word	index@(triton_poi_fused_clone_1)
        /*002c*/ 	.word	0x00000000
.L_7:


//--------------------- .nv.info.triton_poi_fused_clone_1 --------------------------
	.section	.nv.info.triton_poi_fused_clone_1,"",@"SHT_CUDA_INFO"
	.sectionflags	@""
	.align	4


	//----- nvinfo : EIATTR_CUDA_API_VERSION
	.align		4
        /*0000*/ 	.byte	0x04, 0x37
        /*0002*/ 	.short	(.L_9 - .L_8)
.L_8:
        /*0004*/ 	.word	0x0000007c


	//----- nvinfo : EIATTR_KPARAM_INFO
	.align		4
.L_9:
        /*0008*/ 	.byte	0x04, 0x17
        /*000a*/ 	.short	(.L_11 - .L_10)
.L_10:
        /*000c*/ 	.word	0x00000000
        /*0010*/ 	.short	0x0004
        /*0012*/ 	.short	0x001c
        /*0014*/ 	.byte	0x00, 0xf0, 0x11, 0x00


	//----- nvinfo : EIATTR_KPARAM_INFO
	.align		4
.L_11:
        /*0018*/ 	.byte	0x04, 0x17
        /*001a*/ 	.short	(.L_13 - .L_12)
.L_12:
        /*001c*/ 	.word	0x00000000
        /*0020*/ 	.short	0x0003
        /*0022*/ 	.short	0x0018
        /*0024*/ 	.byte	0x00, 0xf0, 0x11, 0x00


	//----- nvinfo : EIATTR_KPARAM_INFO
	.align		4
.L_13:
        /*0028*/ 	.byte	0x04, 0x17
        /*002a*/ 	.short	(.L_15 - .L_14)
.L_14:
        /*002c*/ 	.word	0x00000000
        /*0030*/ 	.short	0x0002
        /*0032*/ 	.short	0x0010
        /*0034*/ 	.byte	0x00, 0xf4, 0x21, 0x00


	//----- nvinfo : EIATTR_KPARAM_INFO
	.align		4
.L_15:
        /*0038*/ 	.byte	0x04, 0x17
        /*003a*/ 	.short	(.L_17 - .L_16)
.L_16:
        /*003c*/ 	.word	0x00000000
        /*0040*/ 	.short	0x0001
        /*0042*/ 	.short	0x0008
        /*0044*/ 	.byte	0x00, 0xf4, 0x21, 0x00


	//----- nvinfo : EIATTR_KPARAM_INFO
	.align		4
.L_17:
        /*0048*/ 	.byte	0x04, 0x17
        /*004a*/ 	.short	(.L_19 - .L_18)
.L_18:
        /*004c*/ 	.word	0x00000000
        /*0050*/ 	.short	0x0000
        /*0052*/ 	.short	0x0000
        /*0054*/ 	.byte	0x00, 0xf4, 0x21, 0x00


	//----- nvinfo : EIATTR_SPARSE_MMA_MASK
	.align		4
.L_19:
        /*0058*/ 	.byte	0x03, 0x50
        /*005a*/ 	.short	0x0000


	//----- nvinfo : EIATTR_MAXREG_COUNT
	.align		4
        /*005c*/ 	.byte	0x03, 0x1b
        /*005e*/ 	.short	0x00ff


	//----- nvinfo : EIATTR_EXIT_INSTR_OFFSETS
	.align		4
        /*0060*/ 	.byte	0x04, 0x1c
        /*0062*/ 	.short	(.L_21 - .L_20)


	//   ....[0]....
.L_20:
        /*0064*/ 	.word	0x00000320


	//   ....[1]....
        /*0068*/ 	.word	0x00000380


	//----- nvinfo : EIATTR_REQNTID
	.align		4
.L_21:
        /*006c*/ 	.byte	0x04, 0x10
        /*006e*/ 	.short	(.L_23 - .L_22)
.L_22:
        /*0070*/ 	.word	0x00000020
        /*0074*/ 	.word	0x00000001
        /*0078*/ 	.word	0x00000001


	//----- nvinfo : EIATTR_CBANK_PARAM_SIZE
	.align		4
.L_23:
        /*007c*/ 	.byte	0x03, 0x19
        /*007e*/ 	.short	0x0020


	//----- nvinfo : EIATTR_PARAM_CBANK
	.align		4
        /*0080*/ 	.byte	0x04, 0x0a
        /*0082*/ 	.short	(.L_25 - .L_24)
	.align		4
.L_24:
        /*0084*/ 	.word	index@(.nv.constant0.triton_poi_fused_clone_1)
        /*0088*/ 	.short	0x0210
        /*008a*/ 	.short	0x0020


	//----- nvinfo : EIATTR_SW_WAR
	.align		4
.L_25:
        /*008c*/ 	.byte	0x04, 0x36
        /*008e*/ 	.short	(.L_27 - .L_26)
.L_26:
        /*0090*/ 	.word	0x00000008
.L_27:


//--------------------- .nv.callgraph             --------------------------
	.section	.nv.callgraph,"",@"SHT_CUDA_CALLGRAPH"
	.align	4
	.sectionentsize	8
	.align		4
        /*0000*/ 	.word	0x00000000
	.align		4
        /*0004*/ 	.word	0xffffffff
	.align		4
        /*0008*/ 	.word	0x00000000
	.align		4
        /*000c*/ 	.word	0xfffffffe
	.align		4
        /*0010*/ 	.word	0x00000000
	.align		4
        /*0014*/ 	.word	0xfffffffd
	.align		4
        /*0018*/ 	.word	0x00000000
	.align		4
        /*001c*/ 	.word	0xfffffffc


//--------------------- .text.triton_poi_fused_clone_1 --------------------------
	.section	.text.triton_poi_fused_clone_1,"ax",@progbits
	.sectionflags	@"SHF_BARRIERS=1"
	.align	128
        .global         triton_poi_fused_clone_1
        .type           triton_poi_fused_clone_1,@function
        .size           triton_poi_fused_clone_1,(.L_x_1 - triton_poi_fused_clone_1)
        .other          triton_poi_fused_clone_1,@"STO_CUDA_ENTRY STV_DEFAULT"
triton_poi_fused_clone_1:
.text.triton_poi_fused_clone_1:
[----:B------:R-:W0:Y:S02]  /*0000*/  LDC R1, c[0x0][0x28] ;  /* 0x00000a00ff017b82 */ /* 0x000e240000000800 */
[----:B------:R-:W1:Y:S01]  /*0010*/  S2R R0, SR_CTAID.Y ;  /* 0x0000000000007919 */ /* 0x000e620000002600 */
[----:B------:R-:W2:Y:S01]  /*0020*/  LDC.64 R4, c[0x0][0x218] ;  /* 0x00008600ff047b82 */ /* 0x000ea20000000a00 */
[----:B------:R-:W-:Y:S01]  /*0030*/  ULDC.64 UR6, c[0x0][0x208] ;  /* 0x0000820000067ab9 */ /* 0x000fe20000000a00 */
[----:B------:R-:W3:Y:S01]  /*0040*/  S2R R13, SR_TID.X ;  /* 0x00000000000d7919 */ /* 0x000ee20000002100 */
[----:B------:R-:W4:Y:S05]  /*0050*/  S2R R8, SR_CTAID.X ;  /* 0x0000000000087919 */ /* 0x000f2a0000002500 */
[----:B------:R-:W5:Y:S01]  /*0060*/  LDC.64 R2, c[0x0][0x210] ;  /* 0x00008400ff027b82 */ /* 0x000f620000000a00 */
[----:B-1----:R-:W-:Y:S01]  /*0070*/  IMAD.SHL.U32 R0, R0, 0x10, RZ ;  /* 0x0000001000007824 */ /* 0x002fe200078e00ff */
[----:B---3--:R-:W-:-:S04]  /*0080*/  SHF.R.U32.HI R9, RZ, 0x4, R13 ;  /* 0x00000004ff097819 */ /* 0x008fc8000001160d */
[----:B------:R-:W-:Y:S01]  /*0090*/  LOP3.LUT R6, R0, 0xf, R13, 0xf8, !PT ;  /* 0x0000000f00067812 */ /* 0x000fe200078ef80d */
[----:B----4-:R-:W-:Y:S01]  /*00a0*/  IMAD.SHL.U32 R8, R8, 0x2, RZ ;  /* 0x0000000208087824 */ /* 0x010fe200078e00ff */
[----:B------:R-:W-:Y:S02]  /*00b0*/  SGXT.U32 R9, R9, 0x1 ;  /* 0x000000010909781a */ /* 0x000fe40000000000 */
[----:B------:R-:W-:Y:S02]  /*00c0*/  SHF.R.S32.HI R7, RZ, 0x1f, R6 ;  /* 0x0000001fff077819 */ /* 0x000fe40000011406 */
[----:B------:R-:W-:Y:S02]  /*00d0*/  ISETP.GE.AND P1, PT, R6, 0x10, PT ;  /* 0x000000100600780c */ /* 0x000fe40003f26270 */
[----:B------:R-:W-:Y:S02]  /*00e0*/  LEA.HI R10, R7, R6, RZ, 0x2 ;  /* 0x00000006070a7211 */ /* 0x000fe400078f10ff */
[----:B------:R-:W-:-:S02]  /*00f0*/  LOP3.LUT R7, R8, R9, RZ, 0xfc, !PT ;  /* 0x0000000908077212 */ /* 0x000fc400078efcff */
[----:B------:R-:W-:Y:S02]  /*0100*/  LOP3.LUT R11, R10, 0xfffffffc, RZ, 0xc0, !PT ;  /* 0xfffffffc0a0b7812 */ /* 0x000fe400078ec0ff */
[C---:B------:R-:W-:Y:S02]  /*0110*/  ISETP.GE.AND P0, PT, R7.reuse, 0x4, PT ;  /* 0x000000040700780c */ /* 0x040fe40003f06270 */
[C---:B------:R-:W-:Y:S02]  /*0120*/  IADD3 R11, R6.reuse, 0x4, -R11 ;  /* 0x00000004060b7810 */ /* 0x040fe40007ffe80b */
[----:B------:R-:W-:Y:S02]  /*0130*/  SHF.R.S32.HI R10, RZ, 0x2, R10 ;  /* 0x00000002ff0a7819 */ /* 0x000fe4000001140a */
[----:B------:R-:W-:Y:S01]  /*0140*/  ISETP.LT.AND P0, PT, R6, 0x10, !P0 ;  /* 0x000000100600780c */ /* 0x000fe20004701270 */
[----:B------:R-:W-:Y:S02]  /*0150*/  IMAD R7, R7, 0xc, R11 ;  /* 0x0000000c07077824 */ /* 0x000fe400078e020b */
[----:B--2---:R-:W-:-:S04]  /*0160*/  IMAD.WIDE.U32 R4, R11, 0x4, R4 ;  /* 0x000000040b047825 */ /* 0x004fc800078e0004 */
[----:B------:R-:W-:Y:S02]  /*0170*/  IMAD R7, R10, 0x30, R7 ;  /* 0x000000300a077824 */ /* 0x000fe400078e0207 */
[----:B------:R-:W-:Y:S02]  /*0180*/  IMAD.MOV.U32 R11, RZ, RZ, RZ ;  /* 0x000000ffff0b7224 */ /* 0x000fe400078e00ff */
[----:B------:R-:W-:Y:S02]  /*0190*/  IMAD.MOV.U32 R6, RZ, RZ, RZ ;  /* 0x000000ffff067224 */ /* 0x000fe400078e00ff */
[----:B-----5:R-:W-:Y:S02]  /*01a0*/  IMAD.WIDE R2, R7, 0x4, R2 ;  /* 0x0000000407027825 */ /* 0x020fe400078e0202 */
[----:B------:R-:W2:Y:S04]  /*01b0*/  @!P1 LDG.E.EL R11, desc[UR6][R4.64] ;  /* 0x00000006040b9981 */ /* 0x000ea8000c2e1900 */
[----:B------:R1:W2:Y:S01]  /*01c0*/  @P0 LDG.E.EL R6, desc[UR6][R2.64] ;  /* 0x0000000602060981 */ /* 0x0002a2000c2e1900 */
[----:B------:R-:W3:Y:S01]  /*01d0*/  S2UR UR5, SR_CgaCtaId ;  /* 0x00000000000579c3 */ /* 0x000ee20000008800 */
[----:B------:R-:W-:Y:S01]  /*01e0*/  IMAD.SHL.U32 R10, R13, 0x2, RZ ;  /* 0x000000020d0a7824 */ /* 0x000fe200078e00ff */
[----:B------:R-:W-:Y:S01]  /*01f0*/  UMOV UR4, 0x400 ;  /* 0x0000040000047882 */ /* 0x000fe20000000000 */
[----:B------:R-:W-:-:S02]  /*0200*/  SHF.R.U32.HI R7, RZ, 0x1, R13 ;  /* 0x00000001ff077819 */ /* 0x000fc4000001160d */
[----:B------:R-:W-:Y:S02]  /*0210*/  LOP3.LUT R8, R8, 0x1, R13, 0xf8, !PT ;  /* 0x0000000108087812 */ /* 0x000fe400078ef80d */
[----:B------:R-:W-:Y:S02]  /*0220*/  LOP3.LUT R12, R10, 0x1e, RZ, 0xc0, !PT ;  /* 0x0000001e0a0c7812 */ /* 0x000fe400078ec0ff */
[----:B------:R-:W-:Y:S02]  /*0230*/  LOP3.LUT R9, R9, 0x1e, R10, 0xf8, !PT ;  /* 0x0000001e09097812 */ /* 0x000fe400078ef80a */
[----:B------:R-:W-:Y:S02]  /*0240*/  SGXT.U32 R7, R7, 0x4 ;  /* 0x000000040707781a */ /* 0x000fe40000000000 */
[----:B------:R-:W-:Y:S02]  /*0250*/  ISETP.GE.AND P0, PT, R8, 0x4, PT ;  /* 0x000000040800780c */ /* 0x000fe40003f06270 */
[----:B------:R-:W-:-:S02]  /*0260*/  LOP3.LUT R7, R0, R7, RZ, 0xfc, !PT ;  /* 0x0000000700077212 */ /* 0x000fc400078efcff */
[----:B------:R-:W-:Y:S02]  /*0270*/  LOP3.LUT R10, R10, 0x3c, RZ, 0xc0, !PT ;  /* 0x0000003c0a0a7812 */ /* 0x000fe400078ec0ff */
[----:B------:R-:W-:Y:S02]  /*0280*/  ISETP.LT.AND P0, PT, R7, 0x10, !P0 ;  /* 0x000000100700780c */ /* 0x000fe40004701270 */
[----:B------:R-:W-:Y:S01]  /*0290*/  LOP3.LUT R0, R13, 0x1f, RZ, 0xc0, !PT ;  /* 0x0000001f0d007812 */ /* 0x000fe200078ec0ff */
[----:B---3--:R-:W-:-:S06]  /*02a0*/  UPRMT UR4, UR5, 0x654, UR4 ;  /* 0x0000065405047896 */ /* 0x008fcc0008000004 */
[----:B------:R-:W-:Y:S01]  /*02b0*/  LEA R12, R12, UR4, 0x1 ;  /* 0x000000040c0c7c11 */ /* 0x000fe2000f8e08ff */
[----:B-1----:R-:W-:-:S04]  /*02c0*/  VIADD R3, R10, UR4 ;  /* 0x000000040a037c36 */ /* 0x002fc80008000000 */
[----:B------:R-:W-:Y:S02]  /*02d0*/  IMAD R9, R9, 0x4, R12 ;  /* 0x0000000409097824 */ /* 0x000fe400078e020c */
[----:B------:R-:W-:Y:S02]  /*02e0*/  IMAD R0, R0, 0x4, R3 ;  /* 0x0000000400007824 */ /* 0x000fe400078e0203 */
[----:B--2---:R-:W-:-:S05]  /*02f0*/  FADD R6, R11, R6 ;  /* 0x000000060b067221 */ /* 0x004fca0000000000 */
[----:B------:R1:W-:Y:S01]  /*0300*/  STS [R9], R6 ;  /* 0x0000000609007388 */ /* 0x0003e20000000800 */
[----:B------:R-:W-:Y:S06]  /*0310*/  BAR.SYNC.DEFER_BLOCKING 0x0 ;  /* 0x0000000000007b1d */ /* 0x000fec0000010000 */
[----:B-1----:R-:W-:Y:S05]  /*0320*/  @!P0 EXIT ;  /* 0x000000000000894d */ /* 0x002fea0003800000 */
[----:B------:R-:W0:Y:S01]  /*0330*/  LDS R5, [R0] ;  /* 0x0000000000057984 */ /* 0x000e220000000800 */
[----:B------:R-:W1:Y:S01]  /*0340*/  LDC.64 R2, c[0x0][0x220] ;  /* 0x00008800ff027b82 */ /* 0x000e620000000a00 */
[----:B------:R-:W-:-:S04]  /*0350*/  IMAD R7, R7, 0x4, R8 ;  /* 0x0000000407077824 */ /* 0x000fc800078e0208 */
[----:B-1----:R-:W-:-:S05]  /*0360*/  IMAD.WIDE R2, R7, 0x4, R2 ;  /* 0x0000000407027825 */ /* 0x002fca00078e0202 */
[----:B0-----:R-:W-:Y:S01]  /*0370*/  STG.E desc[UR6][R2.64], R5 ;  /* 0x0000000502007986 */ /* 0x001fe2000c101906 */
[----:B------:R-:W-:Y:S05]  /*0380*/  EXIT ;  /* 0x000000000000794d */ /* 0x000fea0003800000 */
.L_x_0:
[----:B------:R-:W-:-:S00]  /*0390*/  BRA `(.L_x_0) ;  /* 0xfffffffc00fc7947 */ /* 0x000fc0000383ffff */
[----:B------:R-:W-:-:S00]  /*03a0*/  NOP ;  /* 0x0000000000007918 */ /* 0x000fc00000000000 */
        /* <DEDUP_REMOVED lines=13> */
.L_x_1:


//--------------------- .nv.shared.triton_poi_fused_clone_1 --------------------------
	.section	.nv.shared.triton_poi_fused_clone_1,"aw",@nobits
	.sectionflags	@""
	.align	16
	.zero		1024


//--------------------- .nv.constant0.triton_poi_fused_clone_1 --------------------------
	.section	.nv.constant0.triton_poi_fused_clone_1,"a",@progbits
	.sectionflags	@""
	.align	4
.nv.constant0.triton_poi_fused_clone_1:
	.zero		560
